//
// Generated by NVIDIA NVVM Compiler
//
// Compiler Build ID: CL-36424714
// Cuda compilation tools, release 13.0, V13.0.88
// Based on NVVM 20.0.0
//

.version 9.0
.target sm_100
.address_size 64

	// .globl	_Z6blur_xPiS_i
// _ZZ6blur_xPiS_iE1s has been demoted

.visible .entry _Z6blur_xPiS_i(
	.param .u64 .ptr .align 1 _Z6blur_xPiS_i_param_0,
	.param .u64 .ptr .align 1 _Z6blur_xPiS_i_param_1,
	.param .u32 _Z6blur_xPiS_i_param_2
)
{
	.reg .pred 	%p<3>;
	.reg .b32 	%r<10>;
	.reg .b64 	%rd<7>;
	// demoted variable
	.shared .align 4 .b8 _ZZ6blur_xPiS_iE1s[4];
	ld.param.u64 	%rd1, [_Z6blur_xPiS_i_param_0];
	ld.param.u64 	%rd2, [_Z6blur_xPiS_i_param_1];
	ld.param.u32 	%r2, [_Z6blur_xPiS_i_param_2];
	mov.u32 	%r3, %ctaid.x;
	mov.u32 	%r4, %ntid.x;
	mov.u32 	%r5, %tid.x;
	mad.lo.s32 	%r1, %r3, %r4, %r5;
	setp.ne.s32 	%p1, %r5, 0;
	@%p1 bra 	$L__BB0_2;
	cvta.to.global.u64 	%rd3, %rd1;
	ld.global.u32 	%r6, [%rd3];
	st.shared.u32 	[_ZZ6blur_xPiS_iE1s], %r6;
$L__BB0_2:
	bar.sync 	0;
	setp.ge.s32 	%p2, %r1, %r2;
	@%p2 bra 	$L__BB0_4;
	ld.shared.u32 	%r7, [_ZZ6blur_xPiS_iE1s];
	cvta.to.global.u64 	%rd4, %rd2;
	mul.wide.s32 	%rd5, %r1, 4;
	add.s64 	%rd6, %rd4, %rd5;
	ld.global.u32 	%r8, [%rd6];
	add.s32 	%r9, %r8, %r7;
	st.global.u32 	[%rd6], %r9;
$L__BB0_4:
	ret;

}


// ===== COMPILED SASS (sm_100) =====

	.target	sm_100

	.elftype	@"ET_EXEC"


//--------------------- .note.nv.tkinfo           --------------------------
	.section	.note.nv.tkinfo,"",@"SHT_NOTE"
	.sectionflags	@"SHF_NOTE_NV_TKINFO"
	.tkinfo
        /*0018*/ 	.word	0x00000002
        /*0030*/ 	.string	""
        /*0030*/ 	.string	"ptxas"
        /*0030*/ 	.string	"Cuda compilation tools, release 13.0, V13.0.88"
        /*0030*/ 	.string	"Build cuda_13.0.r13.0/compiler.36424714_0"
        /*0030*/ 	.string	"-arch sm_100 -m 64 "



//--------------------- .note.nv.cuinfo           --------------------------
	.section	.note.nv.cuinfo,"",@"SHT_NOTE"
	.sectionflags	@"SHF_NOTE_NV_CUINFO"
        /*0018*/ 	.short	0x0002
        /*001a*/ 	.short	0x0064
        /*001c*/ 	.short	0x0082
	.zero		2


//--------------------- .nv.info                  --------------------------
	.section	.nv.info,"",@"SHT_CUDA_INFO"
	.align	4


	//----- nvinfo : EIATTR_REGCOUNT
	.align		4
        /*0000*/ 	.byte	0x04, 0x2f
        /*0002*/ 	.short	(.L_1 - .L_0)
	.align		4
.L_0:
        /*0004*/ 	.word	index@(_Z6blur_xPiS_i)
        /*0008*/ 	.word	0x0000000a


	//----- nvinfo : EIATTR_FRAME_SIZE
	.align		4
.L_1:
        /*000c*/ 	.byte	0x04, 0x11
        /*000e*/ 	.short	(.L_3 - .L_2)
	.align		4
.L_2:
        /*0010*/ 	.word	index@(_Z6blur_xPiS_i)
        /*0014*/ 	.word	0x00000000


	//----- nvinfo : EIATTR_MIN_STACK_SIZE
	.align		4
.L_3:
        /*0018*/ 	.byte	0x04, 0x12
        /*001a*/ 	.short	(.L_5 - .L_4)
	.align		4
.L_4:
        /*001c*/ 	.word	index@(_Z6blur_xPiS_i)
        /*0020*/ 	.word	0x00000000
.L_5:


//--------------------- .nv.compat                --------------------------
	.section	.nv.compat,"",@"SHT_CUDA_COMPAT_INFO"
	.align	4
        /*0000*/ 	.byte	0x02, 0x09, 0x00, 0x00, 0x02, 0x02, 0x01, 0x00, 0x02, 0x05, 0x05, 0x00, 0x03, 0x07, 0x01, 0x01
        /*0010*/ 	.byte	0x02, 0x03, 0x00, 0x00, 0x02, 0x06, 0x01, 0x00, 0x04, 0x0b, 0x08, 0x00, 0x09, 0x00, 0x00, 0x00
        /*0020*/ 	.byte	0x00, 0x00, 0x00, 0x00


//--------------------- .nv.info._Z6blur_xPiS_i   --------------------------
	.section	.nv.info._Z6blur_xPiS_i,"",@"SHT_CUDA_INFO"
	.sectionflags	@""
	.align	4


	//----- nvinfo : EIATTR_CUDA_API_VERSION
	.align		4
        /*0000*/ 	.byte	0x04, 0x37
        /*0002*/ 	.short	(.L_7 - .L_6)
.L_6:
        /*0004*/ 	.word	0x00000082


	//----- nvinfo : EIATTR_KPARAM_INFO
	.align		4
.L_7:
        /*0008*/ 	.byte	0x04, 0x17
        /*000a*/ 	.short	(.L_9 - .L_8)
.L_8:
        /*000c*/ 	.word	0x00000000
        /*0010*/ 	.short	0x0002
        /*0012*/ 	.short	0x0010
        /*0014*/ 	.byte	0x00, 0xf0, 0x11, 0x00


	//----- nvinfo : EIATTR_KPARAM_INFO
	.align		4
.L_9:
        /*0018*/ 	.byte	0x04, 0x17
        /*001a*/ 	.short	(.L_11 - .L_10)
.L_10:
        /*001c*/ 	.word	0x00000000
        /*0020*/ 	.short	0x0001
        /*0022*/ 	.short	0x0008
        /*0024*/ 	.byte	0x00, 0xf5, 0x21, 0x00


	//----- nvinfo : EIATTR_KPARAM_INFO
	.align		4
.L_11:
        /*0028*/ 	.byte	0x04, 0x17
        /*002a*/ 	.short	(.L_13 - .L_12)
.L_12:
        /*002c*/ 	.word	0x00000000
        /*0030*/ 	.short	0x0000
        /*0032*/ 	.short	0x0000
        /*0034*/ 	.byte	0x00, 0xf5, 0x21, 0x00


	//----- nvinfo : EIATTR_SPARSE_MMA_MASK
	.align		4
.L_13:
        /*0038*/ 	.byte	0x03, 0x50
        /*003a*/ 	.short	0x0000


	//----- nvinfo : EIATTR_MAXREG_COUNT
	.align		4
        /*003c*/ 	.byte	0x03, 0x1b
        /*003e*/ 	.short	0x00ff


	//----- nvinfo : EIATTR_NUM_BARRIERS
	.align		4
        /*0040*/ 	.byte	0x02, 0x4c
        /*0042*/ 	.byte	0x01
	.zero		1


	//----- nvinfo : EIATTR_MERCURY_ISA_VERSION
	.align		4
        /*0044*/ 	.byte	0x03, 0x5f
        /*0046*/ 	.short	0x0101


	//----- nvinfo : EIATTR_VRC_CTA_INIT_COUNT
	.align		4
        /*0048*/ 	.byte	0x02, 0x4a
	.zero		1
	.zero		1


	//----- nvinfo : EIATTR_EXIT_INSTR_OFFSETS
	.align		4
        /*004c*/ 	.byte	0x04, 0x1c
        /*004e*/ 	.short	(.L_15 - .L_14)


	//   ....[0]....
.L_14:
        /*0050*/ 	.word	0x00000100


	//   ....[1]....
        /*0054*/ 	.word	0x000001a0


	//----- nvinfo : EIATTR_CBANK_PARAM_SIZE
	.align		4
.L_15:
        /*0058*/ 	.byte	0x03, 0x19
        /*005a*/ 	.short	0x0014


	//----- nvinfo : EIATTR_PARAM_CBANK
	.align		4
        /*005c*/ 	.byte	0x04, 0x0a
        /*005e*/ 	.short	(.L_17 - .L_16)
	.align		4
.L_16:
        /*0060*/ 	.word	index@(.nv.constant0._Z6blur_xPiS_i)
        /*0064*/ 	.short	0x0380
        /*0066*/ 	.short	0x0014


	//----- nvinfo : EIATTR_SW_WAR
	.align		4
.L_17:
        /*0068*/ 	.byte	0x04, 0x36
        /*006a*/ 	.short	(.L_19 - .L_18)
.L_18:
        /*006c*/ 	.word	0x00000008
.L_19:


//--------------------- .nv.callgraph             --------------------------
	.section	.nv.callgraph,"",@"SHT_CUDA_CALLGRAPH"
	.align	4
	.sectionentsize	8
	.align		4
        /*0000*/ 	.word	0x00000000
	.align		4
        /*0004*/ 	.word	0xffffffff
	.align		4
        /*0008*/ 	.word	0x00000000
	.align		4
        /*000c*/ 	.word	0xfffffffe
	.align		4
        /*0010*/ 	.word	0x00000000
	.align		4
        /*0014*/ 	.word	0xfffffffd
	.align		4
        /*0018*/ 	.word	0x00000000
	.align		4
        /*001c*/ 	.word	0xfffffffc


//--------------------- .text._Z6blur_xPiS_i      --------------------------
	.section	.text._Z6blur_xPiS_i,"ax",@progbits
	.align	128
        .global         _Z6blur_xPiS_i
        .type           _Z6blur_xPiS_i,@function
        .size           _Z6blur_xPiS_i,(.L_x_1 - _Z6blur_xPiS_i)
        .other          _Z6blur_xPiS_i,@"STO_CUDA_ENTRY STV_DEFAULT"
_Z6blur_xPiS_i:
.text._Z6blur_xPiS_i:
[----:B------:R-:W-:Y:S01]  /*0000*/  LDC R1, c[0x0][0x37c] ;  /* 0x0000df00ff017b82 */ /* 0x000fe20000000800 */
[----:B------:R-:W0:Y:S01]  /*0010*/  S2R R0, SR_TID.X ;  /* 0x0000000000007919 */ /* 0x000e220000002100 */
[----:B------:R-:W1:Y:S06]  /*0020*/  LDCU.64 UR6, c[0x0][0x358] ;  /* 0x00006b00ff0677ac */ /* 0x000e6c0008000a00 */
[----:B------:R-:W2:Y:S01]  /*0030*/  S2UR UR4, SR_CTAID.X ;  /* 0x00000000000479c3 */ /* 0x000ea20000002500 */
[----:B------:R-:W3:Y:S01]  /*0040*/  LDCU UR5, c[0x0][0x390] ;  /* 0x00007200ff0577ac */ /* 0x000ee20008000800 */
[----:B0-----:R-:W-:-:S13]  /*0050*/  ISETP.NE.AND P0, PT, R0, RZ, PT ;  /* 0x000000ff0000720c */ /* 0x001fda0003f05270 */
[----:B------:R-:W1:Y:S02]  /*0060*/  @!P0 LDC.64 R2, c[0x0][0x380] ;  /* 0x0000e000ff028b82 */ /* 0x000e640000000a00 */
[----:B-1----:R-:W4:Y:S06]  /*0070*/  @!P0 LDG.E R2, desc[UR6][R2.64] ;  /* 0x0000000602028981 */ /* 0x002f2c000c1e1900 */
[----:B------:R-:W2:Y:S01]  /*0080*/  LDC R5, c[0x0][0x360] ;  /* 0x0000d800ff057b82 */ /* 0x000ea20000000800 */
[----:B------:R-:W0:Y:S01]  /*0090*/  @!P0 S2R R7, SR_CgaCtaId ;  /* 0x0000000000078919 */ /* 0x000e220000008800 */
[----:B--2---:R-:W-:Y:S01]  /*00a0*/  IMAD R5, R5, UR4, R0 ;  /* 0x0000000405057c24 */ /* 0x004fe2000f8e0200 */
[----:B------:R-:W-:-:S04]  /*00b0*/  @!P0 MOV R0, 0x400 ;  /* 0x0000040000008802 */ /* 0x000fc80000000f00 */
[----:B---3--:R-:W-:Y:S02]  /*00c0*/  ISETP.GE.AND P1, PT, R5, UR5, PT ;  /* 0x0000000505007c0c */ /* 0x008fe4000bf26270 */
[----:B0-----:R-:W-:-:S05]  /*00d0*/  @!P0 LEA R7, R7, R0, 0x18 ;  /* 0x0000000007078211 */ /* 0x001fca00078ec0ff */
[----:B----4-:R0:W-:Y:S01]  /*00e0*/  @!P0 STS [R7], R2 ;  /* 0x0000000207008388 */ /* 0x0101e20000000800 */
[----:B------:R-:W-:Y:S06]  /*00f0*/  BAR.SYNC.DEFER_BLOCKING 0x0 ;  /* 0x0000000000007b1d */ /* 0x000fec0000010000 */
[----:B------:R-:W-:Y:S05]  /*0100*/  @P1 EXIT ;  /* 0x000000000000194d */ /* 0x000fea0003800000 */
[----:B0-----:R-:W0:Y:S02]  /*0110*/  LDC.64 R2, c[0x0][0x388] ;  /* 0x0000e200ff027b82 */ /* 0x001e240000000a00 */
[----:B0-----:R-:W-:-:S05]  /*0120*/  IMAD.WIDE R2, R5, 0x4, R2 ;  /* 0x0000000405027825 */ /* 0x001fca00078e0202 */
[----:B------:R-:W2:Y:S01]  /*0130*/  LDG.E R5, desc[UR6][R2.64] ;  /* 0x0000000602057981 */ /* 0x000ea2000c1e1900 */
[----:B------:R-:W0:Y:S01]  /*0140*/  S2UR UR5, SR_CgaCtaId ;  /* 0x00000000000579c3 */ /* 0x000e220000008800 */
[----:B------:R-:W-:Y:S02]  /*0150*/  UMOV UR4, 0x400 ;  /* 0x0000040000047882 */ /* 0x000fe40000000000 */
[----:B0-----:R-:W-:-:S09]  /*0160*/  ULEA UR4, UR5, UR4, 0x18 ;  /* 0x0000000405047291 */ /* 0x001fd2000f8ec0ff */
[----:B------:R-:W2:Y:S02]  /*0170*/  LDS R0, [UR4] ;  /* 0x00000004ff007984 */ /* 0x000ea40008000800 */
[----:B--2---:R-:W-:-:S05]  /*0180*/  IMAD.IADD R5, R0, 0x1, R5 ;  /* 0x0000000100057824 */ /* 0x004fca00078e0205 */
[----:B------:R-:W-:Y:S01]  /*0190*/  STG.E desc[UR6][R2.64], R5 ;  /* 0x0000000502007986 */ /* 0x000fe2000c101906 */
[----:B------:R-:W-:Y:S05]  /*01a0*/  EXIT ;  /* 0x000000000000794d */ /* 0x000fea0003800000 */
.L_x_0:
[----:B------:R-:W-:-:S00]  /*01b0*/  BRA `(.L_x_0) ;  /* 0xfffffffc00fc7947 */ /* 0x000fc0000383ffff */
[----:B------:R-:W-:-:S00]  /*01c0*/  NOP ;  /* 0x0000000000007918 */ /* 0x000fc00000000000 */
        /* <DEDUP_REMOVED lines=11> */
.L_x_1:


//--------------------- .nv.shared._Z6blur_xPiS_i --------------------------
	.section	.nv.shared._Z6blur_xPiS_i,"aw",@nobits
	.sectionflags	@""
	.align	4
.nv.shared._Z6blur_xPiS_i:
	.zero		1028


//--------------------- .nv.shared.reserved.0     --------------------------
	.section	.nv.shared.reserved.0,"aw",@nobits
	.weak		__nv_reservedSMEM_offset_0_alias
	.size		__nv_reservedSMEM_offset_0_alias, 0, 64
	.other		__nv_reservedSMEM_offset_0_alias,@"STO_CUDA_RESERVED_SHARED STV_DEFAULT"
__nv_reservedSMEM_offset_0_alias:
	.zero		0
	.zero		64


//--------------------- .nv.constant0._Z6blur_xPiS_i --------------------------
	.section	.nv.constant0._Z6blur_xPiS_i,"a",@progbits
	.sectionflags	@""
	.align	4
.nv.constant0._Z6blur_xPiS_i:
	.zero		916


//--------------------- SYMBOLS --------------------------

	.type		.nv.reservedSmem.offset0,@object
	.size		.nv.reservedSmem.offset0,0x4
	.type		.nv.reservedSmem.cap,@object
	.size		.nv.reservedSmem.cap,0x4
